//
// Generated by NVIDIA NVVM Compiler
//
// Compiler Build ID: CL-36424714
// Cuda compilation tools, release 13.0, V13.0.88
// Based on NVVM 20.0.0
//

.version 9.0
.target sm_100
.address_size 64

	// .globl	_Z10red_filterPciii

.visible .entry _Z10red_filterPciii(
	.param .u64 .ptr .align 1 _Z10red_filterPciii_param_0,
	.param .u32 _Z10red_filterPciii_param_1,
	.param .u32 _Z10red_filterPciii_param_2,
	.param .u32 _Z10red_filterPciii_param_3
)
{
	.reg .pred 	%p<10>;
	.reg .b16 	%rs<57>;
	.reg .b32 	%r<38>;
	.reg .b64 	%rd<15>;

	ld.param.u64 	%rd2, [_Z10red_filterPciii_param_0];
	ld.param.u32 	%r23, [_Z10red_filterPciii_param_1];
	ld.param.u32 	%r21, [_Z10red_filterPciii_param_2];
	ld.param.u32 	%r22, [_Z10red_filterPciii_param_3];
	cvta.to.global.u64 	%rd1, %rd2;
	mov.u32 	%r24, %tid.x;
	mul.hi.s32 	%r25, %r23, 1717986919;
	shr.u32 	%r26, %r25, 31;
	shr.s32 	%r27, %r25, 3;
	add.s32 	%r1, %r27, %r26;
	mul.lo.s32 	%r33, %r1, %r24;
	setp.lt.s32 	%p1, %r23, 20;
	setp.lt.s32 	%p2, %r21, 1;
	or.pred  	%p3, %p1, %p2;
	@%p3 bra 	$L__BB0_11;
	and.b32  	%r3, %r21, 3;
	and.b32  	%r4, %r21, 2147483644;
	and.b32  	%r5, %r21, 1;
	neg.s32 	%r6, %r4;
	mul.lo.s32 	%r7, %r22, %r21;
	shl.b32 	%r8, %r22, 2;
	add.s32 	%r9, %r33, %r1;
	cvt.s64.s32 	%rd11, %r22;
$L__BB0_2:
	setp.lt.u32 	%p4, %r21, 4;
	mul.lo.s32 	%r11, %r33, %r21;
	mov.b32 	%r37, 0;
	@%p4 bra 	$L__BB0_5;
	mul.lo.s32 	%r34, %r7, %r33;
	mov.u32 	%r35, %r6;
$L__BB0_4:
	.pragma "nounroll";
	cvt.s64.s32 	%rd3, %r34;
	add.s64 	%rd4, %rd1, %rd3;
	ld.global.s8 	%rs1, [%rd4];
	max.s16 	%rs2, %rs1, 25;
	add.s16 	%rs3, %rs2, -25;
	st.global.u8 	[%rd4], %rs3;
	ld.global.s8 	%rs4, [%rd4+1];
	max.s16 	%rs5, %rs4, 25;
	add.s16 	%rs6, %rs5, -25;
	st.global.u8 	[%rd4+1], %rs6;
	ld.global.u8 	%rs7, [%rd4+2];
	add.s16 	%rs8, %rs7, 25;
	st.global.u8 	[%rd4+2], %rs8;
	add.s64 	%rd6, %rd4, %rd11;
	ld.global.s8 	%rs9, [%rd6];
	max.s16 	%rs10, %rs9, 25;
	add.s16 	%rs11, %rs10, -25;
	st.global.u8 	[%rd6], %rs11;
	ld.global.s8 	%rs12, [%rd6+1];
	max.s16 	%rs13, %rs12, 25;
	add.s16 	%rs14, %rs13, -25;
	st.global.u8 	[%rd6+1], %rs14;
	ld.global.u8 	%rs15, [%rd6+2];
	add.s16 	%rs16, %rs15, 25;
	st.global.u8 	[%rd6+2], %rs16;
	add.s64 	%rd7, %rd6, %rd11;
	ld.global.s8 	%rs17, [%rd7];
	max.s16 	%rs18, %rs17, 25;
	add.s16 	%rs19, %rs18, -25;
	st.global.u8 	[%rd7], %rs19;
	ld.global.s8 	%rs20, [%rd7+1];
	max.s16 	%rs21, %rs20, 25;
	add.s16 	%rs22, %rs21, -25;
	st.global.u8 	[%rd7+1], %rs22;
	ld.global.u8 	%rs23, [%rd7+2];
	add.s16 	%rs24, %rs23, 25;
	st.global.u8 	[%rd7+2], %rs24;
	add.s64 	%rd8, %rd7, %rd11;
	ld.global.s8 	%rs25, [%rd8];
	max.s16 	%rs26, %rs25, 25;
	add.s16 	%rs27, %rs26, -25;
	st.global.u8 	[%rd8], %rs27;
	ld.global.s8 	%rs28, [%rd8+1];
	max.s16 	%rs29, %rs28, 25;
	add.s16 	%rs30, %rs29, -25;
	st.global.u8 	[%rd8+1], %rs30;
	ld.global.u8 	%rs31, [%rd8+2];
	add.s16 	%rs32, %rs31, 25;
	st.global.u8 	[%rd8+2], %rs32;
	add.s32 	%r35, %r35, 4;
	add.s32 	%r34, %r34, %r8;
	setp.eq.s32 	%p5, %r35, 0;
	mov.u32 	%r37, %r4;
	@%p5 bra 	$L__BB0_5;
	bra.uni 	$L__BB0_4;
$L__BB0_5:
	setp.eq.s32 	%p6, %r3, 0;
	@%p6 bra 	$L__BB0_10;
	setp.eq.s32 	%p7, %r3, 1;
	@%p7 bra 	$L__BB0_8;
	add.s32 	%r29, %r37, %r11;
	mul.lo.s32 	%r30, %r29, %r22;
	cvt.s64.s32 	%rd9, %r30;
	add.s64 	%rd10, %rd1, %rd9;
	ld.global.s8 	%rs33, [%rd10];
	max.s16 	%rs34, %rs33, 25;
	add.s16 	%rs35, %rs34, -25;
	st.global.u8 	[%rd10], %rs35;
	ld.global.s8 	%rs36, [%rd10+1];
	max.s16 	%rs37, %rs36, 25;
	add.s16 	%rs38, %rs37, -25;
	st.global.u8 	[%rd10+1], %rs38;
	ld.global.u8 	%rs39, [%rd10+2];
	add.s16 	%rs40, %rs39, 25;
	st.global.u8 	[%rd10+2], %rs40;
	add.s64 	%rd12, %rd10, %rd11;
	ld.global.s8 	%rs41, [%rd12];
	max.s16 	%rs42, %rs41, 25;
	add.s16 	%rs43, %rs42, -25;
	st.global.u8 	[%rd12], %rs43;
	ld.global.s8 	%rs44, [%rd12+1];
	max.s16 	%rs45, %rs44, 25;
	add.s16 	%rs46, %rs45, -25;
	st.global.u8 	[%rd12+1], %rs46;
	ld.global.u8 	%rs47, [%rd12+2];
	add.s16 	%rs48, %rs47, 25;
	st.global.u8 	[%rd12+2], %rs48;
	add.s32 	%r37, %r37, 2;
$L__BB0_8:
	setp.eq.s32 	%p8, %r5, 0;
	@%p8 bra 	$L__BB0_10;
	add.s32 	%r31, %r37, %r11;
	mul.lo.s32 	%r32, %r31, %r22;
	cvt.s64.s32 	%rd13, %r32;
	add.s64 	%rd14, %rd1, %rd13;
	ld.global.s8 	%rs49, [%rd14];
	max.s16 	%rs50, %rs49, 25;
	add.s16 	%rs51, %rs50, -25;
	st.global.u8 	[%rd14], %rs51;
	ld.global.s8 	%rs52, [%rd14+1];
	max.s16 	%rs53, %rs52, 25;
	add.s16 	%rs54, %rs53, -25;
	st.global.u8 	[%rd14+1], %rs54;
	ld.global.u8 	%rs55, [%rd14+2];
	add.s16 	%rs56, %rs55, 25;
	st.global.u8 	[%rd14+2], %rs56;
$L__BB0_10:
	add.s32 	%r33, %r33, 1;
	setp.lt.s32 	%p9, %r33, %r9;
	@%p9 bra 	$L__BB0_2;
$L__BB0_11:
	ret;

}


// ===== COMPILED SASS (sm_100) =====

	.target	sm_100

	.elftype	@"ET_EXEC"


//--------------------- .note.nv.tkinfo           --------------------------
	.section	.note.nv.tkinfo,"",@"SHT_NOTE"
	.sectionflags	@"SHF_NOTE_NV_TKINFO"
	.tkinfo
        /*0018*/ 	.word	0x00000002
        /*0030*/ 	.string	""
        /*0030*/ 	.string	"ptxas"
        /*0030*/ 	.string	"Cuda compilation tools, release 13.0, V13.0.88"
        /*0030*/ 	.string	"Build cuda_13.0.r13.0/compiler.36424714_0"
        /*0030*/ 	.string	"-arch sm_100 -m 64 "



//--------------------- .note.nv.cuinfo           --------------------------
	.section	.note.nv.cuinfo,"",@"SHT_NOTE"
	.sectionflags	@"SHF_NOTE_NV_CUINFO"
        /*0018*/ 	.short	0x0002
        /*001a*/ 	.short	0x0064
        /*001c*/ 	.short	0x0082
	.zero		2


//--------------------- .nv.info                  --------------------------
	.section	.nv.info,"",@"SHT_CUDA_INFO"
	.align	4


	//----- nvinfo : EIATTR_REGCOUNT
	.align		4
        /*0000*/ 	.byte	0x04, 0x2f
        /*0002*/ 	.short	(.L_1 - .L_0)
	.align		4
.L_0:
        /*0004*/ 	.word	index@(_Z10red_filterPciii)
        /*0008*/ 	.word	0x00000018


	//----- nvinfo : EIATTR_FRAME_SIZE
	.align		4
.L_1:
        /*000c*/ 	.byte	0x04, 0x11
        /*000e*/ 	.short	(.L_3 - .L_2)
	.align		4
.L_2:
        /*0010*/ 	.word	index@(_Z10red_filterPciii)
        /*0014*/ 	.word	0x00000000


	//----- nvinfo : EIATTR_MIN_STACK_SIZE
	.align		4
.L_3:
        /*0018*/ 	.byte	0x04, 0x12
        /*001a*/ 	.short	(.L_5 - .L_4)
	.align		4
.L_4:
        /*001c*/ 	.word	index@(_Z10red_filterPciii)
        /*0020*/ 	.word	0x00000000
.L_5:


//--------------------- .nv.compat                --------------------------
	.section	.nv.compat,"",@"SHT_CUDA_COMPAT_INFO"
	.align	4
        /*0000*/ 	.byte	0x02, 0x09, 0x00, 0x00, 0x02, 0x02, 0x01, 0x00, 0x02, 0x05, 0x05, 0x00, 0x03, 0x07, 0x01, 0x01
        /*0010*/ 	.byte	0x02, 0x03, 0x00, 0x00, 0x02, 0x06, 0x01, 0x00, 0x04, 0x0b, 0x08, 0x00, 0x09, 0x00, 0x00, 0x00
        /*0020*/ 	.byte	0x00, 0x00, 0x00, 0x00


//--------------------- .nv.info._Z10red_filterPciii --------------------------
	.section	.nv.info._Z10red_filterPciii,"",@"SHT_CUDA_INFO"
	.sectionflags	@""
	.align	4


	//----- nvinfo : EIATTR_CUDA_API_VERSION
	.align		4
        /*0000*/ 	.byte	0x04, 0x37
        /*0002*/ 	.short	(.L_7 - .L_6)
.L_6:
        /*0004*/ 	.word	0x00000082


	//----- nvinfo : EIATTR_KPARAM_INFO
	.align		4
.L_7:
        /*0008*/ 	.byte	0x04, 0x17
        /*000a*/ 	.short	(.L_9 - .L_8)
.L_8:
        /*000c*/ 	.word	0x00000000
        /*0010*/ 	.short	0x0003
        /*0012*/ 	.short	0x0010
        /*0014*/ 	.byte	0x00, 0xf0, 0x11, 0x00


	//----- nvinfo : EIATTR_KPARAM_INFO
	.align		4
.L_9:
        /*0018*/ 	.byte	0x04, 0x17
        /*001a*/ 	.short	(.L_11 - .L_10)
.L_10:
        /*001c*/ 	.word	0x00000000
        /*0020*/ 	.short	0x0002
        /*0022*/ 	.short	0x000c
        /*0024*/ 	.byte	0x00, 0xf0, 0x11, 0x00


	//----- nvinfo : EIATTR_KPARAM_INFO
	.align		4
.L_11:
        /*0028*/ 	.byte	0x04, 0x17
        /*002a*/ 	.short	(.L_13 - .L_12)
.L_12:
        /*002c*/ 	.word	0x00000000
        /*0030*/ 	.short	0x0001
        /*0032*/ 	.short	0x0008
        /*0034*/ 	.byte	0x00, 0xf0, 0x11, 0x00


	//----- nvinfo : EIATTR_KPARAM_INFO
	.align		4
.L_13:
        /*0038*/ 	.byte	0x04, 0x17
        /*003a*/ 	.short	(.L_15 - .L_14)
.L_14:
        /*003c*/ 	.word	0x00000000
        /*0040*/ 	.short	0x0000
        /*0042*/ 	.short	0x0000
        /*0044*/ 	.byte	0x00, 0xf5, 0x21, 0x00


	//----- nvinfo : EIATTR_SPARSE_MMA_MASK
	.align		4
.L_15:
        /*0048*/ 	.byte	0x03, 0x50
        /*004a*/ 	.short	0x0000


	//----- nvinfo : EIATTR_MAXREG_COUNT
	.align		4
        /*004c*/ 	.byte	0x03, 0x1b
        /*004e*/ 	.short	0x00ff


	//----- nvinfo : EIATTR_MERCURY_ISA_VERSION
	.align		4
        /*0050*/ 	.byte	0x03, 0x5f
        /*0052*/ 	.short	0x0101


	//----- nvinfo : EIATTR_VRC_CTA_INIT_COUNT
	.align		4
        /*0054*/ 	.byte	0x02, 0x4a
	.zero		1
	.zero		1


	//----- nvinfo : EIATTR_EXIT_INSTR_OFFSETS
	.align		4
        /*0058*/ 	.byte	0x04, 0x1c
        /*005a*/ 	.short	(.L_17 - .L_16)


	//   ....[0]....
.L_16:
        /*005c*/ 	.word	0x00000040


	//   ....[1]....
        /*0060*/ 	.word	0x00000940


	//----- nvinfo : EIATTR_CRS_STACK_SIZE
	.align		4
.L_17:
        /*0064*/ 	.byte	0x04, 0x1e
        /*0066*/ 	.short	(.L_19 - .L_18)
.L_18:
        /*0068*/ 	.word	0x00000000


	//----- nvinfo : EIATTR_CBANK_PARAM_SIZE
	.align		4
.L_19:
        /*006c*/ 	.byte	0x03, 0x19
        /*006e*/ 	.short	0x0014


	//----- nvinfo : EIATTR_PARAM_CBANK
	.align		4
        /*0070*/ 	.byte	0x04, 0x0a
        /*0072*/ 	.short	(.L_21 - .L_20)
	.align		4
.L_20:
        /*0074*/ 	.word	index@(.nv.constant0._Z10red_filterPciii)
        /*0078*/ 	.short	0x0380
        /*007a*/ 	.short	0x0014


	//----- nvinfo : EIATTR_SW_WAR
	.align		4
.L_21:
        /*007c*/ 	.byte	0x04, 0x36
        /*007e*/ 	.short	(.L_23 - .L_22)
.L_22:
        /*0080*/ 	.word	0x00000008
.L_23:


//--------------------- .nv.callgraph             --------------------------
	.section	.nv.callgraph,"",@"SHT_CUDA_CALLGRAPH"
	.align	4
	.sectionentsize	8
	.align		4
        /*0000*/ 	.word	0x00000000
	.align		4
        /*0004*/ 	.word	0xffffffff
	.align		4
        /*0008*/ 	.word	0x00000000
	.align		4
        /*000c*/ 	.word	0xfffffffe
	.align		4
        /*0010*/ 	.word	0x00000000
	.align		4
        /*0014*/ 	.word	0xfffffffd
	.align		4
        /*0018*/ 	.word	0x00000000
	.align		4
        /*001c*/ 	.word	0xfffffffc


//--------------------- .text._Z10red_filterPciii --------------------------
	.section	.text._Z10red_filterPciii,"ax",@progbits
	.align	128
        .global         _Z10red_filterPciii
        .type           _Z10red_filterPciii,@function
        .size           _Z10red_filterPciii,(.L_x_6 - _Z10red_filterPciii)
        .other          _Z10red_filterPciii,@"STO_CUDA_ENTRY STV_DEFAULT"
_Z10red_filterPciii:
.text._Z10red_filterPciii:
[----:B------:R-:W-:Y:S08]  /*0000*/  LDC R1, c[0x0][0x37c] ;  /* 0x0000df00ff017b82 */ /* 0x000ff00000000800 */
[----:B------:R-:W0:Y:S02]  /*0010*/  LDC.64 R6, c[0x0][0x388] ;  /* 0x0000e200ff067b82 */ /* 0x000e240000000a00 */
[----:B0-----:R-:W-:-:S04]  /*0020*/  ISETP.GE.AND P0, PT, R7, 0x1, PT ;  /* 0x000000010700780c */ /* 0x001fc80003f06270 */
[----:B------:R-:W-:-:S13]  /*0030*/  ISETP.LT.OR P0, PT, R6, 0x14, !P0 ;  /* 0x000000140600780c */ /* 0x000fda0004701670 */
[----:B------:R-:W-:Y:S05]  /*0040*/  @P0 EXIT ;  /* 0x000000000000094d */ /* 0x000fea0003800000 */
[----:B------:R-:W0:Y:S01]  /*0050*/  S2R R2, SR_TID.X ;  /* 0x0000000000027919 */ /* 0x000e220000002100 */
[----:B------:R-:W1:Y:S01]  /*0060*/  LDCU UR7, c[0x0][0x390] ;  /* 0x00007200ff0777ac */ /* 0x000e620008000800 */
[----:B------:R-:W-:Y:S01]  /*0070*/  IMAD.HI R0, R6, 0x66666667, RZ ;  /* 0x6666666706007827 */ /* 0x000fe200078e02ff */
[----:B------:R-:W-:Y:S01]  /*0080*/  LOP3.LUT R13, R7, 0x3, RZ, 0xc0, !PT ;  /* 0x00000003070d7812 */ /* 0x000fe200078ec0ff */
[----:B------:R-:W2:Y:S03]  /*0090*/  LDCU.64 UR4, c[0x0][0x358] ;  /* 0x00006b00ff0477ac */ /* 0x000ea60008000a00 */
[----:B------:R-:W-:Y:S01]  /*00a0*/  SHF.R.U32.HI R3, RZ, 0x1f, R0 ;  /* 0x0000001fff037819 */ /* 0x000fe20000011600 */
[----:B------:R-:W3:Y:S03]  /*00b0*/  LDCU.64 UR8, c[0x0][0x380] ;  /* 0x00007000ff0877ac */ /* 0x000ee60008000a00 */
[----:B------:R-:W-:-:S02]  /*00c0*/  LEA.HI.SX32 R5, R0, R3, 0x1d ;  /* 0x0000000300057211 */ /* 0x000fc400078feaff */
[----:B------:R-:W-:-:S05]  /*00d0*/  LOP3.LUT R0, R7, 0x7ffffffc, RZ, 0xc0, !PT ;  /* 0x7ffffffc07007812 */ /* 0x000fca00078ec0ff */
[----:B------:R-:W-:Y:S01]  /*00e0*/  IMAD.MOV R4, RZ, RZ, -R0 ;  /* 0x000000ffff047224 */ /* 0x000fe200078e0a00 */
[----:B-1----:R-:W-:Y:S02]  /*00f0*/  USHF.R.S32.HI UR6, URZ, 0x1f, UR7 ;  /* 0x0000001fff067899 */ /* 0x002fe40008011407 */
[----:B------:R-:W-:Y:S02]  /*0100*/  IMAD R3, R7, UR7, RZ ;  /* 0x0000000707037c24 */ /* 0x000fe4000f8e02ff */
[----:B0-----:R-:W-:-:S04]  /*0110*/  IMAD R2, R5, R2, RZ ;  /* 0x0000000205027224 */ /* 0x001fc800078e02ff */
[----:B--23--:R-:W-:-:S07]  /*0120*/  IMAD.IADD R5, R5, 0x1, R2 ;  /* 0x0000000105057824 */ /* 0x00cfce00078e0202 */
.L_x_4:
[----:B0-----:R-:W0:Y:S01]  /*0130*/  LDCU UR7, c[0x0][0x38c] ;  /* 0x00007180ff0777ac */ /* 0x001e220008000800 */
[----:B------:R-:W-:Y:S01]  /*0140*/  IMAD.MOV.U32 R11, RZ, RZ, RZ ;  /* 0x000000ffff0b7224 */ /* 0x000fe200078e00ff */
[----:B0-----:R-:W-:-:S09]  /*0150*/  UISETP.GE.U32.AND UP0, UPT, UR7, 0x4, UPT ;  /* 0x000000040700788c */ /* 0x001fd2000bf06070 */
[----:B-12---:R-:W-:Y:S05]  /*0160*/  BRA.U !UP0, `(.L_x_0) ;  /* 0x0000000508047547 */ /* 0x006fea000b800000 */
[----:B------:R-:W0:Y:S01]  /*0170*/  LDC R11, c[0x0][0x390] ;  /* 0x0000e400ff0b7b82 */ /* 0x000e220000000800 */
[----:B------:R-:W-:Y:S02]  /*0180*/  IMAD R10, R3, R2, RZ ;  /* 0x00000002030a7224 */ /* 0x000fe400078e02ff */
[----:B------:R-:W-:-:S07]  /*0190*/  IMAD.MOV.U32 R12, RZ, RZ, R4 ;  /* 0x000000ffff0c7224 */ /* 0x000fce00078e0004 */
.L_x_1:
[----:B-1----:R-:W-:-:S04]  /*01a0*/  IADD3 R8, P0, PT, R10, UR8, RZ ;  /* 0x000000080a087c10 */ /* 0x002fc8000ff1e0ff */
[----:B------:R-:W-:-:S05]  /*01b0*/  LEA.HI.X.SX32 R9, R10, UR9, 0x1, P0 ;  /* 0x000000090a097c11 */ /* 0x000fca00080f0eff */
[----:B------:R-:W2:Y:S04]  /*01c0*/  LDG.E.S8 R6, desc[UR4][R8.64+0x1] ;  /* 0x0000010408067981 */ /* 0x000ea8000c1e1300 */
[----:B------:R-:W3:Y:S04]  /*01d0*/  LDG.E.S8 R14, desc[UR4][R8.64] ;  /* 0x00000004080e7981 */ /* 0x000ee8000c1e1300 */
[----:B------:R-:W4:Y:S01]  /*01e0*/  LDG.E.U8 R15, desc[UR4][R8.64+0x2] ;  /* 0x00000204080f7981 */ /* 0x000f22000c1e1100 */
[----:B--2---:R-:W-:Y:S02]  /*01f0*/  VIMNMX.S16x2 R6, PT, PT, R6, 0x190019, !PT ;  /* 0x0019001906067848 */ /* 0x004fe40007fe0300 */
[----:B---3--:R-:W-:-:S02]  /*0200*/  VIMNMX.S16x2 R7, PT, PT, R14, 0x190019, !PT ;  /* 0x001900190e077848 */ /* 0x008fc40007fe0300 */
[----:B------:R-:W-:Y:S02]  /*0210*/  PRMT R14, R6, 0x7610, R14 ;  /* 0x00007610060e7816 */ /* 0x000fe4000000000e */
[----:B0-----:R-:W-:Y:S01]  /*0220*/  IADD3 R6, P0, PT, R8, R11, RZ ;  /* 0x0000000b08067210 */ /* 0x001fe20007f1e0ff */
[----:B------:R-:W-:Y:S02]  /*0230*/  VIADD R17, R7, 0xffffffe7 ;  /* 0xffffffe707117836 */ /* 0x000fe40000000000 */
[----:B------:R-:W-:Y:S01]  /*0240*/  VIADD R19, R14, 0xffffffe7 ;  /* 0xffffffe70e137836 */ /* 0x000fe20000000000 */
[----:B------:R-:W-:Y:S01]  /*0250*/  IADD3.X R7, PT, PT, R9, UR6, RZ, P0, !PT ;  /* 0x0000000609077c10 */ /* 0x000fe200087fe4ff */
[----:B----4-:R-:W-:Y:S01]  /*0260*/  VIADD R21, R15, 0x19 ;  /* 0x000000190f157836 */ /* 0x010fe20000000000 */
[----:B------:R0:W-:Y:S04]  /*0270*/  STG.E.U8 desc[UR4][R8.64], R17 ;  /* 0x0000001108007986 */ /* 0x0001e8000c101104 */
[----:B------:R1:W-:Y:S04]  /*0280*/  STG.E.U8 desc[UR4][R8.64+0x1], R19 ;  /* 0x0000011308007986 */ /* 0x0003e8000c101104 */
[----:B------:R2:W-:Y:S04]  /*0290*/  STG.E.U8 desc[UR4][R8.64+0x2], R21 ;  /* 0x0000021508007986 */ /* 0x0005e8000c101104 */
[----:B------:R-:W3:Y:S04]  /*02a0*/  LDG.E.S8 R14, desc[UR4][R6.64+0x1] ;  /* 0x00000104060e7981 */ /* 0x000ee8000c1e1300 */
[----:B------:R-:W4:Y:S04]  /*02b0*/  LDG.E.S8 R16, desc[UR4][R6.64] ;  /* 0x0000000406107981 */ /* 0x000f28000c1e1300 */
[----:B------:R-:W2:Y:S01]  /*02c0*/  LDG.E.U8 R18, desc[UR4][R6.64+0x2] ;  /* 0x0000020406127981 */ /* 0x000ea2000c1e1100 */
[----:B---3--:R-:W-:-:S02]  /*02d0*/  VIMNMX.S16x2 R14, PT, PT, R14, 0x190019, !PT ;  /* 0x001900190e0e7848 */ /* 0x008fc40007fe0300 */
[----:B----4-:R-:W-:Y:S02]  /*02e0*/  VIMNMX.S16x2 R15, PT, PT, R16, 0x190019, !PT ;  /* 0x00190019100f7848 */ /* 0x010fe40007fe0300 */
[----:B------:R-:W-:Y:S02]  /*02f0*/  PRMT R16, R14, 0x7610, R16 ;  /* 0x000076100e107816 */ /* 0x000fe40000000010 */
[----:B------:R-:W-:Y:S01]  /*0300*/  IADD3 R14, P0, PT, R6, R11, RZ ;  /* 0x0000000b060e7210 */ /* 0x000fe20007f1e0ff */
[----:B0-----:R-:W-:Y:S02]  /*0310*/  VIADD R17, R15, 0xffffffe7 ;  /* 0xffffffe70f117836 */ /* 0x001fe40000000000 */
[----:B-1----:R-:W-:Y:S01]  /*0320*/  VIADD R19, R16, 0xffffffe7 ;  /* 0xffffffe710137836 */ /* 0x002fe20000000000 */
[----:B------:R-:W-:Y:S01]  /*0330*/  IADD3.X R15, PT, PT, R7, UR6, RZ, P0, !PT ;  /* 0x00000006070f7c10 */ /* 0x000fe200087fe4ff */
[----:B--2---:R-:W-:Y:S01]  /*0340*/  VIADD R21, R18, 0x19 ;  /* 0x0000001912157836 */ /* 0x004fe20000000000 */
        /* <DEDUP_REMOVED lines=14> */
[----:B------:R-:W-:Y:S04]  /*0430*/  STG.E.U8 desc[UR4][R14.64], R17 ;  /* 0x000000110e007986 */ /* 0x000fe8000c101104 */
[----:B------:R-:W-:Y:S04]  /*0440*/  STG.E.U8 desc[UR4][R14.64+0x1], R19 ;  /* 0x000001130e007986 */ /* 0x000fe8000c101104 */
[----:B------:R0:W-:Y:S04]  /*0450*/  STG.E.U8 desc[UR4][R14.64+0x2], R7 ;  /* 0x000002070e007986 */ /* 0x0001e8000c101104 */
[----:B------:R-:W2:Y:S04]  /*0460*/  LDG.E.S8 R16, desc[UR4][R8.64] ;  /* 0x0000000408107981 */ /* 0x000ea8000c1e1300 */
[----:B------:R-:W0:Y:S04]  /*0470*/  LDG.E.S8 R6, desc[UR4][R8.64+0x1] ;  /* 0x0000010408067981 */ /* 0x000e28000c1e1300 */
[----:B------:R-:W3:Y:S01]  /*0480*/  LDG.E.U8 R18, desc[UR4][R8.64+0x2] ;  /* 0x0000020408127981 */ /* 0x000ee2000c1e1100 */
[----:B------:R-:W-:-:S05]  /*0490*/  VIADD R12, R12, 0x4 ;  /* 0x000000040c0c7836 */ /* 0x000fca0000000000 */
[----:B------:R-:W-:Y:S01]  /*04a0*/  ISETP.NE.AND P0, PT, R12, RZ, PT ;  /* 0x000000ff0c00720c */ /* 0x000fe20003f05270 */
[----:B------:R-:W-:Y:S01]  /*04b0*/  IMAD R10, R11, 0x4, R10 ;  /* 0x000000040b0a7824 */ /* 0x000fe200078e020a */
[----:B--2---:R-:W-:Y:S02]  /*04c0*/  VIMNMX.S16x2 R16, PT, PT, R16, 0x190019, !PT ;  /* 0x0019001910107848 */ /* 0x004fe40007fe0300 */
[----:B0-----:R-:W-:Y:S02]  /*04d0*/  VIMNMX.S16x2 R15, PT, PT, R6, 0x190019, !PT ;  /* 0x00190019060f7848 */ /* 0x001fe40007fe0300 */
[----:B------:R-:W-:Y:S02]  /*04e0*/  PRMT R6, R16, 0x7610, R6 ;  /* 0x0000761010067816 */ /* 0x000fe40000000006 */
[----:B------:R-:W-:Y:S01]  /*04f0*/  PRMT R16, R15, 0x7610, R16 ;  /* 0x000076100f107816 */ /* 0x000fe20000000010 */
[----:B---3--:R-:W-:Y:S02]  /*0500*/  VIADD R21, R18, 0x19 ;  /* 0x0000001912157836 */ /* 0x008fe40000000000 */
[----:B------:R-:W-:-:S02]  /*0510*/  VIADD R17, R6, 0xffffffe7 ;  /* 0xffffffe706117836 */ /* 0x000fc40000000000 */
[----:B------:R-:W-:Y:S01]  /*0520*/  VIADD R19, R16, 0xffffffe7 ;  /* 0xffffffe710137836 */ /* 0x000fe20000000000 */
[----:B------:R1:W-:Y:S04]  /*0530*/  STG.E.U8 desc[UR4][R8.64+0x2], R21 ;  /* 0x0000021508007986 */ /* 0x0003e8000c101104 */
[----:B------:R1:W-:Y:S04]  /*0540*/  STG.E.U8 desc[UR4][R8.64], R17 ;  /* 0x0000001108007986 */ /* 0x0003e8000c101104 */
[----:B------:R1:W-:Y:S01]  /*0550*/  STG.E.U8 desc[UR4][R8.64+0x1], R19 ;  /* 0x0000011308007986 */ /* 0x0003e2000c101104 */
[----:B------:R-:W-:Y:S05]  /*0560*/  @P0 BRA `(.L_x_1) ;  /* 0xfffffffc000c0947 */ /* 0x000fea000383ffff */
[----:B------:R-:W-:-:S07]  /*0570*/  IMAD.MOV.U32 R11, RZ, RZ, R0 ;  /* 0x000000ffff0b7224 */ /* 0x000fce00078e0000 */
.L_x_0:
[----:B------:R-:W-:-:S13]  /*0580*/  ISETP.NE.AND P0, PT, R13, RZ, PT ;  /* 0x000000ff0d00720c */ /* 0x000fda0003f05270 */
[----:B------:R-:W-:Y:S05]  /*0590*/  @!P0 BRA `(.L_x_2) ;  /* 0x0000000000dc8947 */ /* 0x000fea0003800000 */
[----:B------:R-:W0:Y:S01]  /*05a0*/  LDCU UR11, c[0x0][0x38c] ;  /* 0x00007180ff0b77ac */ /* 0x000e220008000800 */
[----:B------:R-:W-:Y:S01]  /*05b0*/  ISETP.NE.AND P0, PT, R13, 0x1, PT ;  /* 0x000000010d00780c */ /* 0x000fe20003f05270 */
[----:B0-----:R-:W-:-:S12]  /*05c0*/  ULOP3.LUT UP0, URZ, UR11, 0x1, URZ, 0xc0, !UPT ;  /* 0x000000010bff7892 */ /* 0x001fd8000f80c0ff */
[----:B------:R-:W-:Y:S05]  /*05d0*/  @!P0 BRA `(.L_x_3) ;  /* 0x0000000000848947 */ /* 0x000fea0003800000 */
[----:B------:R-:W0:Y:S01]  /*05e0*/  LDCU UR7, c[0x0][0x38c] ;  /* 0x00007180ff0777ac */ /* 0x000e220008000800 */
[----:B------:R-:W2:Y:S01]  /*05f0*/  LDCU UR10, c[0x0][0x390] ;  /* 0x00007200ff0a77ac */ /* 0x000ea20008000800 */
[----:B------:R-:W3:Y:S01]  /*0600*/  LDCU.64 UR12, c[0x0][0x380] ;  /* 0x00007000ff0c77ac */ /* 0x000ee20008000a00 */
[----:B0-----:R-:W-:-:S04]  /*0610*/  IMAD R6, R2, UR7, R11 ;  /* 0x0000000702067c24 */ /* 0x001fc8000f8e020b */
[----:B--2---:R-:W-:-:S05]  /*0620*/  IMAD R7, R6, UR10, RZ ;  /* 0x0000000a06077c24 */ /* 0x004fca000f8e02ff */
[----:B---3--:R-:W-:-:S04]  /*0630*/  IADD3 R6, P0, PT, R7, UR12, RZ ;  /* 0x0000000c07067c10 */ /* 0x008fc8000ff1e0ff */
[----:B------:R-:W-:-:S05]  /*0640*/  LEA.HI.X.SX32 R7, R7, UR13, 0x1, P0 ;  /* 0x0000000d07077c11 */ /* 0x000fca00080f0eff */
[----:B-1----:R-:W2:Y:S04]  /*0650*/  LDG.E.S8 R8, desc[UR4][R6.64] ;  /* 0x0000000406087981 */ /* 0x002ea8000c1e1300 */
[----:B------:R-:W3:Y:S04]  /*0660*/  LDG.E.S8 R10, desc[UR4][R6.64+0x1] ;  /* 0x00000104060a7981 */ /* 0x000ee8000c1e1300 */
[----:B------:R-:W4:Y:S01]  /*0670*/  LDG.E.U8 R12, desc[UR4][R6.64+0x2] ;  /* 0x00000204060c7981 */ /* 0x000f22000c1e1100 */
[----:B--2---:R-:W-:Y:S02]  /*0680*/  VIMNMX.S16x2 R8, PT, PT, R8, 0x190019, !PT ;  /* 0x0019001908087848 */ /* 0x004fe40007fe0300 */
[----:B---3--:R-:W-:-:S02]  /*0690*/  VIMNMX.S16x2 R10, PT, PT, R10, 0x190019, !PT ;  /* 0x001900190a0a7848 */ /* 0x008fc40007fe0300 */
[----:B------:R-:W-:Y:S02]  /*06a0*/  PRMT R9, R8, 0x7610, R9 ;  /* 0x0000761008097816 */ /* 0x000fe40000000009 */
[----:B------:R-:W-:Y:S01]  /*06b0*/  IADD3 R8, P0, PT, R6, UR10, RZ ;  /* 0x0000000a06087c10 */ /* 0x000fe2000ff1e0ff */
[----:B------:R-:W-:Y:S02]  /*06c0*/  VIADD R17, R10, 0xffffffe7 ;  /* 0xffffffe70a117836 */ /* 0x000fe40000000000 */
[----:B------:R-:W-:Y:S01]  /*06d0*/  VIADD R15, R9, 0xffffffe7 ;  /* 0xffffffe7090f7836 */ /* 0x000fe20000000000 */
[----:B------:R-:W-:Y:S01]  /*06e0*/  IADD3.X R9, PT, PT, R7, UR6, RZ, P0, !PT ;  /* 0x0000000607097c10 */ /* 0x000fe200087fe4ff */
[----:B----4-:R-:W-:Y:S01]  /*06f0*/  VIADD R19, R12, 0x19 ;  /* 0x000000190c137836 */ /* 0x010fe20000000000 */
[----:B------:R-:W-:Y:S04]  /*0700*/  STG.E.U8 desc[UR4][R6.64+0x1], R17 ;  /* 0x0000011106007986 */ /* 0x000fe8000c101104 */
[----:B------:R0:W-:Y:S04]  /*0710*/  STG.E.U8 desc[UR4][R6.64], R15 ;  /* 0x0000000f06007986 */ /* 0x0001e8000c101104 */
[----:B------:R2:W-:Y:S04]  /*0720*/  STG.E.U8 desc[UR4][R6.64+0x2], R19 ;  /* 0x0000021306007986 */ /* 0x0005e8000c101104 */
[----:B------:R-:W3:Y:S04]  /*0730*/  LDG.E.S8 R10, desc[UR4][R8.64] ;  /* 0x00000004080a7981 */ /* 0x000ee8000c1e1300 */
[----:B------:R-:W4:Y:S04]  /*0740*/  LDG.E.S8 R12, desc[UR4][R8.64+0x1] ;  /* 0x00000104080c7981 */ /* 0x000f28000c1e1300 */
[----:B------:R-:W5:Y:S01]  /*0750*/  LDG.E.U8 R14, desc[UR4][R8.64+0x2] ;  /* 0x00000204080e7981 */ /* 0x000f62000c1e1100 */
[----:B------:R-:W-:Y:S01]  /*0760*/  VIADD R11, R11, 0x2 ;  /* 0x000000020b0b7836 */ /* 0x000fe20000000000 */
[----:B---3--:R-:W-:-:S02]  /*0770*/  VIMNMX.S16x2 R10, PT, PT, R10, 0x190019, !PT ;  /* 0x001900190a0a7848 */ /* 0x008fc40007fe0300 */
[----:B----4-:R-:W-:-:S03]  /*0780*/  VIMNMX.S16x2 R12, PT, PT, R12, 0x190019, !PT ;  /* 0x001900190c0c7848 */ /* 0x010fc60007fe0300 */
[----:B0-----:R-:W-:Y:S02]  /*0790*/  VIADD R15, R10, 0xffffffe7 ;  /* 0xffffffe70a0f7836 */ /* 0x001fe40000000000 */
[----:B-----5:R-:W-:Y:S02]  /*07a0*/  VIADD R21, R14, 0x19 ;  /* 0x000000190e157836 */ /* 0x020fe40000000000 */
[----:B------:R-:W-:Y:S01]  /*07b0*/  VIADD R17, R12, 0xffffffe7 ;  /* 0xffffffe70c117836 */ /* 0x000fe20000000000 */
[----:B------:R2:W-:Y:S04]  /*07c0*/  STG.E.U8 desc[UR4][R8.64], R15 ;  /* 0x0000000f08007986 */ /* 0x0005e8000c101104 */
[----:B------:R2:W-:Y:S04]  /*07d0*/  STG.E.U8 desc[UR4][R8.64+0x2], R21 ;  /* 0x0000021508007986 */ /* 0x0005e8000c101104 */
[----:B------:R2:W-:Y:S02]  /*07e0*/  STG.E.U8 desc[UR4][R8.64+0x1], R17 ;  /* 0x0000011108007986 */ /* 0x0005e4000c101104 */
.L_x_3:
[----:B------:R-:W-:Y:S05]  /*07f0*/  BRA.U !UP0, `(.L_x_2) ;  /* 0x0000000108447547 */ /* 0x000fea000b800000 */
[----:B------:R-:W0:Y:S01]  /*0800*/  LDCU UR7, c[0x0][0x390] ;  /* 0x00007200ff0777ac */ /* 0x000e220008000800 */
[----:B--2---:R-:W-:Y:S01]  /*0810*/  IMAD R6, R2, UR11, R11 ;  /* 0x0000000b02067c24 */ /* 0x004fe2000f8e020b */
[----:B------:R-:W2:Y:S03]  /*0820*/  LDCU.64 UR12, c[0x0][0x380] ;  /* 0x00007000ff0c77ac */ /* 0x000ea60008000a00 */
[----:B0-----:R-:W-:-:S05]  /*0830*/  IMAD R7, R6, UR7, RZ ;  /* 0x0000000706077c24 */ /* 0x001fca000f8e02ff */
[----:B--2---:R-:W-:-:S04]  /*0840*/  IADD3 R6, P0, PT, R7, UR12, RZ ;  /* 0x0000000c07067c10 */ /* 0x004fc8000ff1e0ff */
[----:B------:R-:W-:-:S05]  /*0850*/  LEA.HI.X.SX32 R7, R7, UR13, 0x1, P0 ;  /* 0x0000000d07077c11 */ /* 0x000fca00080f0eff */
[----:B-1----:R-:W2:Y:S04]  /*0860*/  LDG.E.S8 R8, desc[UR4][R6.64] ;  /* 0x0000000406087981 */ /* 0x002ea8000c1e1300 */
[----:B------:R-:W3:Y:S04]  /*0870*/  LDG.E.S8 R10, desc[UR4][R6.64+0x1] ;  /* 0x00000104060a7981 */ /* 0x000ee8000c1e1300 */
[----:B------:R-:W4:Y:S01]  /*0880*/  LDG.E.U8 R9, desc[UR4][R6.64+0x2] ;  /* 0x0000020406097981 */ /* 0x000f22000c1e1100 */
[----:B--2---:R-:W-:Y:S02]  /*0890*/  VIMNMX.S16x2 R8, PT, PT, R8, 0x190019, !PT ;  /* 0x0019001908087848 */ /* 0x004fe40007fe0300 */
[----:B---3--:R-:W-:Y:S01]  /*08a0*/  VIMNMX.S16x2 R10, PT, PT, R10, 0x190019, !PT ;  /* 0x001900190a0a7848 */ /* 0x008fe20007fe0300 */
[----:B----4-:R-:W-:-:S02]  /*08b0*/  VIADD R15, R9, 0x19 ;  /* 0x00000019090f7836 */ /* 0x010fc40000000000 */
[----:B------:R-:W-:Y:S02]  /*08c0*/  VIADD R9, R8, 0xffffffe7 ;  /* 0xffffffe708097836 */ /* 0x000fe40000000000 */
[----:B------:R-:W-:Y:S01]  /*08d0*/  VIADD R11, R10, 0xffffffe7 ;  /* 0xffffffe70a0b7836 */ /* 0x000fe20000000000 */
[----:B------:R0:W-:Y:S04]  /*08e0*/  STG.E.U8 desc[UR4][R6.64+0x2], R15 ;  /* 0x0000020f06007986 */ /* 0x0001e8000c101104 */
[----:B------:R0:W-:Y:S04]  /*08f0*/  STG.E.U8 desc[UR4][R6.64], R9 ;  /* 0x0000000906007986 */ /* 0x0001e8000c101104 */
[----:B------:R0:W-:Y:S02]  /*0900*/  STG.E.U8 desc[UR4][R6.64+0x1], R11 ;  /* 0x0000010b06007986 */ /* 0x0001e4000c101104 */
.L_x_2:
[----:B------:R-:W-:-:S05]  /*0910*/  VIADD R2, R2, 0x1 ;  /* 0x0000000102027836 */ /* 0x000fca0000000000 */
[----:B------:R-:W-:-:S13]  /*0920*/  ISETP.GE.AND P0, PT, R2, R5, PT ;  /* 0x000000050200720c */ /* 0x000fda0003f06270 */
[----:B------:R-:W-:Y:S05]  /*0930*/  @!P0 BRA `(.L_x_4) ;  /* 0xfffffff400fc8947 */ /* 0x000fea000383ffff */
[----:B------:R-:W-:Y:S05]  /*0940*/  EXIT ;  /* 0x000000000000794d */ /* 0x000fea0003800000 */
.L_x_5:
[----:B------:R-:W-:-:S00]  /*0950*/  BRA `(.L_x_5) ;  /* 0xfffffffc00fc7947 */ /* 0x000fc0000383ffff */
[----:B------:R-:W-:-:S00]  /*0960*/  NOP ;  /* 0x0000000000007918 */ /* 0x000fc00000000000 */
        /* <DEDUP_REMOVED lines=9> */
.L_x_6:


//--------------------- .nv.shared.reserved.0     --------------------------
	.section	.nv.shared.reserved.0,"aw",@nobits
	.weak		__nv_reservedSMEM_offset_0_alias
	.size		__nv_reservedSMEM_offset_0_alias, 0, 64
	.other		__nv_reservedSMEM_offset_0_alias,@"STO_CUDA_RESERVED_SHARED STV_DEFAULT"
__nv_reservedSMEM_offset_0_alias:
	.zero		0
	.zero		64


//--------------------- .nv.constant0._Z10red_filterPciii --------------------------
	.section	.nv.constant0._Z10red_filterPciii,"a",@progbits
	.sectionflags	@""
	.align	4
.nv.constant0._Z10red_filterPciii:
	.zero		916


//--------------------- SYMBOLS --------------------------

	.type		.nv.reservedSmem.offset0,@object
	.size		.nv.reservedSmem.offset0,0x4
